//
// Generated by NVIDIA NVVM Compiler
//
// Compiler Build ID: CL-36424714
// Cuda compilation tools, release 13.0, V13.0.88
// Based on NVVM 20.0.0
//

.version 9.0
.target sm_100
.address_size 64

	// .globl	_Z19gm_frobenius_kerneliiiPtPd

.visible .entry _Z19gm_frobenius_kerneliiiPtPd(
	.param .u32 _Z19gm_frobenius_kerneliiiPtPd_param_0,
	.param .u32 _Z19gm_frobenius_kerneliiiPtPd_param_1,
	.param .u32 _Z19gm_frobenius_kerneliiiPtPd_param_2,
	.param .u64 .ptr .align 1 _Z19gm_frobenius_kerneliiiPtPd_param_3,
	.param .u64 .ptr .align 1 _Z19gm_frobenius_kerneliiiPtPd_param_4
)
{
	.reg .pred 	%p<11>;
	.reg .b16 	%rs<8>;
	.reg .b32 	%r<90>;
	.reg .b64 	%rd<23>;
	.reg .b64 	%fd<28>;

	ld.param.u32 	%r32, [_Z19gm_frobenius_kerneliiiPtPd_param_0];
	ld.param.u32 	%r35, [_Z19gm_frobenius_kerneliiiPtPd_param_1];
	ld.param.u32 	%r34, [_Z19gm_frobenius_kerneliiiPtPd_param_2];
	ld.param.u64 	%rd2, [_Z19gm_frobenius_kerneliiiPtPd_param_3];
	ld.param.u64 	%rd3, [_Z19gm_frobenius_kerneliiiPtPd_param_4];
	mov.u32 	%r36, %tid.x;
	mov.u32 	%r37, %ctaid.x;
	mov.u32 	%r38, %ntid.x;
	mad.lo.s32 	%r1, %r37, %r38, %r36;
	mov.u32 	%r39, %tid.y;
	mov.u32 	%r40, %ctaid.y;
	mov.u32 	%r41, %ntid.y;
	mad.lo.s32 	%r42, %r40, %r41, %r39;
	setp.ge.s32 	%p1, %r1, %r32;
	setp.ge.s32 	%p2, %r42, %r35;
	or.pred  	%p3, %p1, %p2;
	@%p3 bra 	$L__BB0_5;
	mul.lo.s32 	%r3, %r42, %r32;
	setp.lt.s32 	%p4, %r34, 1;
	mov.f64 	%fd27, 0d0000000000000000;
	@%p4 bra 	$L__BB0_4;
	cvta.to.global.u64 	%rd1, %rd2;
	shl.b32 	%r43, %r32, 1;
	add.s32 	%r44, %r43, -2;
	shl.b32 	%r45, %r35, 1;
	add.s32 	%r46, %r45, -2;
	add.s32 	%r47, %r1, -1;
	add.s32 	%r48, %r42, -1;
	abs.s32 	%r49, %r47;
	setp.lt.s32 	%p5, %r49, %r32;
	sub.s32 	%r50, %r44, %r49;
	selp.b32 	%r51, %r49, %r50, %p5;
	abs.s32 	%r52, %r48;
	setp.lt.u32 	%p6, %r52, %r35;
	sub.s32 	%r53, %r46, %r52;
	selp.b32 	%r54, %r52, %r53, %p6;
	abs.s32 	%r55, %r1;
	setp.lt.s32 	%p7, %r55, %r32;
	sub.s32 	%r56, %r44, %r55;
	selp.b32 	%r57, %r55, %r56, %p7;
	add.s32 	%r58, %r1, 1;
	abs.s32 	%r59, %r58;
	setp.lt.s32 	%p8, %r59, %r32;
	sub.s32 	%r60, %r44, %r59;
	selp.b32 	%r61, %r59, %r60, %p8;
	add.s32 	%r62, %r42, 1;
	setp.lt.u32 	%p9, %r62, %r35;
	sub.s32 	%r63, %r46, %r62;
	selp.b32 	%r64, %r62, %r63, %p9;
	neg.s32 	%r89, %r34;
	mul.lo.s32 	%r65, %r64, %r32;
	add.s32 	%r88, %r61, %r65;
	mul.lo.s32 	%r6, %r35, %r32;
	add.s32 	%r87, %r57, %r65;
	add.s32 	%r86, %r51, %r65;
	add.s32 	%r85, %r61, %r3;
	add.s32 	%r84, %r51, %r3;
	mul.lo.s32 	%r66, %r54, %r32;
	add.s32 	%r83, %r61, %r66;
	add.s32 	%r82, %r57, %r66;
	add.s32 	%r81, %r51, %r66;
	mov.f64 	%fd27, 0d0000000000000000;
$L__BB0_3:
	mul.wide.s32 	%rd4, %r81, 2;
	add.s64 	%rd5, %rd1, %rd4;
	ld.global.u16 	%r67, [%rd5];
	neg.s32 	%r68, %r67;
	cvt.rn.f64.s32 	%fd6, %r68;
	mul.wide.s32 	%rd6, %r82, 2;
	add.s64 	%rd7, %rd1, %rd6;
	ld.global.u16 	%rs1, [%rd7];
	mul.wide.u16 	%r69, %rs1, 2;
	mul.wide.s32 	%rd8, %r83, 2;
	add.s64 	%rd9, %rd1, %rd8;
	ld.global.u16 	%rs2, [%rd9];
	cvt.rn.f64.u16 	%fd7, %rs2;
	add.f64 	%fd8, %fd6, %fd7;
	cvt.u32.u16 	%r70, %rs2;
	add.s32 	%r71, %r67, %r70;
	add.s32 	%r72, %r69, %r71;
	neg.s32 	%r73, %r72;
	cvt.rn.f64.s32 	%fd9, %r73;
	mul.wide.s32 	%rd10, %r84, 2;
	add.s64 	%rd11, %rd1, %rd10;
	ld.global.u16 	%rs3, [%rd11];
	mul.wide.u16 	%r74, %rs3, 2;
	neg.s32 	%r75, %r74;
	cvt.rn.f64.s32 	%fd10, %r75;
	add.f64 	%fd11, %fd8, %fd10;
	mul.wide.s32 	%rd12, %r85, 2;
	add.s64 	%rd13, %rd1, %rd12;
	ld.global.u16 	%rs4, [%rd13];
	mul.wide.u16 	%r76, %rs4, 2;
	cvt.rn.f64.u32 	%fd12, %r76;
	add.f64 	%fd13, %fd11, %fd12;
	mul.wide.s32 	%rd14, %r86, 2;
	add.s64 	%rd15, %rd1, %rd14;
	ld.global.u16 	%rs5, [%rd15];
	cvt.u32.u16 	%r77, %rs5;
	neg.s32 	%r78, %r77;
	cvt.rn.f64.s32 	%fd14, %r78;
	add.f64 	%fd15, %fd13, %fd14;
	cvt.rn.f64.u16 	%fd16, %rs5;
	add.f64 	%fd17, %fd9, %fd16;
	mul.wide.s32 	%rd16, %r87, 2;
	add.s64 	%rd17, %rd1, %rd16;
	ld.global.u16 	%rs6, [%rd17];
	mul.wide.u16 	%r79, %rs6, 2;
	cvt.rn.f64.u32 	%fd18, %r79;
	add.f64 	%fd19, %fd17, %fd18;
	mul.wide.s32 	%rd18, %r88, 2;
	add.s64 	%rd19, %rd1, %rd18;
	ld.global.u16 	%rs7, [%rd19];
	cvt.rn.f64.u16 	%fd20, %rs7;
	add.f64 	%fd21, %fd15, %fd20;
	add.f64 	%fd22, %fd19, %fd20;
	mul.f64 	%fd23, %fd22, %fd22;
	fma.rn.f64 	%fd24, %fd21, %fd21, %fd23;
	add.f64 	%fd27, %fd27, %fd24;
	add.s32 	%r89, %r89, 1;
	setp.ne.s32 	%p10, %r89, 0;
	add.s32 	%r88, %r88, %r6;
	add.s32 	%r87, %r87, %r6;
	add.s32 	%r86, %r86, %r6;
	add.s32 	%r85, %r85, %r6;
	add.s32 	%r84, %r84, %r6;
	add.s32 	%r83, %r83, %r6;
	add.s32 	%r82, %r82, %r6;
	add.s32 	%r81, %r81, %r6;
	@%p10 bra 	$L__BB0_3;
$L__BB0_4:
	sqrt.rn.f64 	%fd25, %fd27;
	add.s32 	%r80, %r3, %r1;
	cvta.to.global.u64 	%rd20, %rd3;
	mul.wide.s32 	%rd21, %r80, 8;
	add.s64 	%rd22, %rd20, %rd21;
	st.global.f64 	[%rd22], %fd25;
$L__BB0_5:
	ret;

}


// ===== COMPILED SASS (sm_100) =====

	.target	sm_100

	.elftype	@"ET_EXEC"


//--------------------- .note.nv.tkinfo           --------------------------
	.section	.note.nv.tkinfo,"",@"SHT_NOTE"
	.sectionflags	@"SHF_NOTE_NV_TKINFO"
	.tkinfo
        /*0018*/ 	.word	0x00000002
        /*0030*/ 	.string	""
        /*0030*/ 	.string	"ptxas"
        /*0030*/ 	.string	"Cuda compilation tools, release 13.0, V13.0.88"
        /*0030*/ 	.string	"Build cuda_13.0.r13.0/compiler.36424714_0"
        /*0030*/ 	.string	"-arch sm_100 -m 64 "



//--------------------- .note.nv.cuinfo           --------------------------
	.section	.note.nv.cuinfo,"",@"SHT_NOTE"
	.sectionflags	@"SHF_NOTE_NV_CUINFO"
        /*0018*/ 	.short	0x0002
        /*001a*/ 	.short	0x0064
        /*001c*/ 	.short	0x0082
	.zero		2


//--------------------- .nv.info                  --------------------------
	.section	.nv.info,"",@"SHT_CUDA_INFO"
	.align	4


	//----- nvinfo : EIATTR_REGCOUNT
	.align		4
        /*0000*/ 	.byte	0x04, 0x2f
        /*0002*/ 	.short	(.L_1 - .L_0)
	.align		4
.L_0:
        /*0004*/ 	.word	index@(_Z19gm_frobenius_kerneliiiPtPd)
        /*0008*/ 	.word	0x00000020


	//----- nvinfo : EIATTR_FRAME_SIZE
	.align		4
.L_1:
        /*000c*/ 	.byte	0x04, 0x11
        /*000e*/ 	.short	(.L_3 - .L_2)
	.align		4
.L_2:
        /*0010*/ 	.word	index@($__internal_0_$__cuda_sm20_dsqrt_rn_f64_mediumpath_v1)
        /*0014*/ 	.word	0x00000000


	//----- nvinfo : EIATTR_FRAME_SIZE
	.align		4
.L_3:
        /*0018*/ 	.byte	0x04, 0x11
        /*001a*/ 	.short	(.L_5 - .L_4)
	.align		4
.L_4:
        /*001c*/ 	.word	index@(_Z19gm_frobenius_kerneliiiPtPd)
        /*0020*/ 	.word	0x00000000


	//----- nvinfo : EIATTR_MIN_STACK_SIZE
	.align		4
.L_5:
        /*0024*/ 	.byte	0x04, 0x12
        /*0026*/ 	.short	(.L_7 - .L_6)
	.align		4
.L_6:
        /*0028*/ 	.word	index@(_Z19gm_frobenius_kerneliiiPtPd)
        /*002c*/ 	.word	0x00000000
.L_7:


//--------------------- .nv.compat                --------------------------
	.section	.nv.compat,"",@"SHT_CUDA_COMPAT_INFO"
	.align	4
        /*0000*/ 	.byte	0x02, 0x09, 0x00, 0x00, 0x02, 0x02, 0x01, 0x00, 0x02, 0x05, 0x05, 0x00, 0x03, 0x07, 0x01, 0x01
        /*0010*/ 	.byte	0x02, 0x03, 0x00, 0x00, 0x02, 0x06, 0x01, 0x00, 0x04, 0x0b, 0x08, 0x00, 0x01, 0x00, 0x00, 0x00
        /*0020*/ 	.byte	0x00, 0x00, 0x00, 0x00


//--------------------- .nv.info._Z19gm_frobenius_kerneliiiPtPd --------------------------
	.section	.nv.info._Z19gm_frobenius_kerneliiiPtPd,"",@"SHT_CUDA_INFO"
	.sectionflags	@""
	.align	4


	//----- nvinfo : EIATTR_CUDA_API_VERSION
	.align		4
        /*0000*/ 	.byte	0x04, 0x37
        /*0002*/ 	.short	(.L_9 - .L_8)
.L_8:
        /*0004*/ 	.word	0x00000082


	//----- nvinfo : EIATTR_KPARAM_INFO
	.align		4
.L_9:
        /*0008*/ 	.byte	0x04, 0x17
        /*000a*/ 	.short	(.L_11 - .L_10)
.L_10:
        /*000c*/ 	.word	0x00000000
        /*0010*/ 	.short	0x0004
        /*0012*/ 	.short	0x0018
        /*0014*/ 	.byte	0x00, 0xf5, 0x21, 0x00


	//----- nvinfo : EIATTR_KPARAM_INFO
	.align		4
.L_11:
        /*0018*/ 	.byte	0x04, 0x17
        /*001a*/ 	.short	(.L_13 - .L_12)
.L_12:
        /*001c*/ 	.word	0x00000000
        /*0020*/ 	.short	0x0003
        /*0022*/ 	.short	0x0010
        /*0024*/ 	.byte	0x00, 0xf5, 0x21, 0x00


	//----- nvinfo : EIATTR_KPARAM_INFO
	.align		4
.L_13:
        /*0028*/ 	.byte	0x04, 0x17
        /*002a*/ 	.short	(.L_15 - .L_14)
.L_14:
        /*002c*/ 	.word	0x00000000
        /*0030*/ 	.short	0x0002
        /*0032*/ 	.short	0x0008
        /*0034*/ 	.byte	0x00, 0xf0, 0x11, 0x00


	//----- nvinfo : EIATTR_KPARAM_INFO
	.align		4
.L_15:
        /*0038*/ 	.byte	0x04, 0x17
        /*003a*/ 	.short	(.L_17 - .L_16)
.L_16:
        /*003c*/ 	.word	0x00000000
        /*0040*/ 	.short	0x0001
        /*0042*/ 	.short	0x0004
        /*0044*/ 	.byte	0x00, 0xf0, 0x11, 0x00


	//----- nvinfo : EIATTR_KPARAM_INFO
	.align		4
.L_17:
        /*0048*/ 	.byte	0x04, 0x17
        /*004a*/ 	.short	(.L_19 - .L_18)
.L_18:
        /*004c*/ 	.word	0x00000000
        /*0050*/ 	.short	0x0000
        /*0052*/ 	.short	0x0000
        /*0054*/ 	.byte	0x00, 0xf0, 0x11, 0x00


	//----- nvinfo : EIATTR_SPARSE_MMA_MASK
	.align		4
.L_19:
        /*0058*/ 	.byte	0x03, 0x50
        /*005a*/ 	.short	0x0000


	//----- nvinfo : EIATTR_MAXREG_COUNT
	.align		4
        /*005c*/ 	.byte	0x03, 0x1b
        /*005e*/ 	.short	0x00ff


	//----- nvinfo : EIATTR_MERCURY_ISA_VERSION
	.align		4
        /*0060*/ 	.byte	0x03, 0x5f
        /*0062*/ 	.short	0x0101


	//----- nvinfo : EIATTR_VRC_CTA_INIT_COUNT
	.align		4
        /*0064*/ 	.byte	0x02, 0x4a
	.zero		1
	.zero		1


	//----- nvinfo : EIATTR_EXIT_INSTR_OFFSETS
	.align		4
        /*0068*/ 	.byte	0x04, 0x1c
        /*006a*/ 	.short	(.L_21 - .L_20)


	//   ....[0]....
.L_20:
        /*006c*/ 	.word	0x000000c0


	//   ....[1]....
        /*0070*/ 	.word	0x00000810


	//----- nvinfo : EIATTR_CRS_STACK_SIZE
	.align		4
.L_21:
        /*0074*/ 	.byte	0x04, 0x1e
        /*0076*/ 	.short	(.L_23 - .L_22)
.L_22:
        /*0078*/ 	.word	0x00000000


	//----- nvinfo : EIATTR_CBANK_PARAM_SIZE
	.align		4
.L_23:
        /*007c*/ 	.byte	0x03, 0x19
        /*007e*/ 	.short	0x0020


	//----- nvinfo : EIATTR_PARAM_CBANK
	.align		4
        /*0080*/ 	.byte	0x04, 0x0a
        /*0082*/ 	.short	(.L_25 - .L_24)
	.align		4
.L_24:
        /*0084*/ 	.word	index@(.nv.constant0._Z19gm_frobenius_kerneliiiPtPd)
        /*0088*/ 	.short	0x0380
        /*008a*/ 	.short	0x0020


	//----- nvinfo : EIATTR_SW_WAR
	.align		4
.L_25:
        /*008c*/ 	.byte	0x04, 0x36
        /*008e*/ 	.short	(.L_27 - .L_26)
.L_26:
        /*0090*/ 	.word	0x00000008
.L_27:


//--------------------- .nv.callgraph             --------------------------
	.section	.nv.callgraph,"",@"SHT_CUDA_CALLGRAPH"
	.align	4
	.sectionentsize	8
	.align		4
        /*0000*/ 	.word	0x00000000
	.align		4
        /*0004*/ 	.word	0xffffffff
	.align		4
        /*0008*/ 	.word	0x00000000
	.align		4
        /*000c*/ 	.word	0xfffffffe
	.align		4
        /*0010*/ 	.word	0x00000000
	.align		4
        /*0014*/ 	.word	0xfffffffd
	.align		4
        /*0018*/ 	.word	0x00000000
	.align		4
        /*001c*/ 	.word	0xfffffffc


//--------------------- .text._Z19gm_frobenius_kerneliiiPtPd --------------------------
	.section	.text._Z19gm_frobenius_kerneliiiPtPd,"ax",@progbits
	.align	128
        .global         _Z19gm_frobenius_kerneliiiPtPd
        .type           _Z19gm_frobenius_kerneliiiPtPd,@function
        .size           _Z19gm_frobenius_kerneliiiPtPd,(.L_x_9 - _Z19gm_frobenius_kerneliiiPtPd)
        .other          _Z19gm_frobenius_kerneliiiPtPd,@"STO_CUDA_ENTRY STV_DEFAULT"
_Z19gm_frobenius_kerneliiiPtPd:
.text._Z19gm_frobenius_kerneliiiPtPd:
[----:B------:R-:W-:Y:S01]  /*0000*/  LDC R1, c[0x0][0x37c] ;  /* 0x0000df00ff017b82 */ /* 0x000fe20000000800 */
[----:B------:R-:W0:Y:S07]  /*0010*/  S2R R3, SR_TID.Y ;  /* 0x0000000000037919 */ /* 0x000e2e0000002200 */
[----:B------:R-:W1:Y:S01]  /*0020*/  LDC R5, c[0x0][0x360] ;  /* 0x0000d800ff057b82 */ /* 0x000e620000000800 */
[----:B------:R-:W1:Y:S07]  /*0030*/  S2R R0, SR_TID.X ;  /* 0x0000000000007919 */ /* 0x000e6e0000002100 */
[----:B------:R-:W0:Y:S08]  /*0040*/  S2UR UR5, SR_CTAID.Y ;  /* 0x00000000000579c3 */ /* 0x000e300000002600 */
[----:B------:R-:W0:Y:S08]  /*0050*/  LDC R2, c[0x0][0x364] ;  /* 0x0000d900ff027b82 */ /* 0x000e300000000800 */
[----:B------:R-:W1:Y:S08]  /*0060*/  S2UR UR4, SR_CTAID.X ;  /* 0x00000000000479c3 */ /* 0x000e700000002500 */
[----:B------:R-:W2:Y:S01]  /*0070*/  LDC.64 R10, c[0x0][0x380] ;  /* 0x0000e000ff0a7b82 */ /* 0x000ea20000000a00 */
[----:B0-----:R-:W-:-:S02]  /*0080*/  IMAD R3, R2, UR5, R3 ;  /* 0x0000000502037c24 */ /* 0x001fc4000f8e0203 */
[----:B-1----:R-:W-:-:S03]  /*0090*/  IMAD R0, R5, UR4, R0 ;  /* 0x0000000405007c24 */ /* 0x002fc6000f8e0200 */
[----:B--2---:R-:W-:-:S04]  /*00a0*/  ISETP.GE.AND P0, PT, R3, R11, PT ;  /* 0x0000000b0300720c */ /* 0x004fc80003f06270 */
[----:B------:R-:W-:-:S13]  /*00b0*/  ISETP.GE.OR P0, PT, R0, R10, P0 ;  /* 0x0000000a0000720c */ /* 0x000fda0000706670 */
[----:B------:R-:W-:Y:S05]  /*00c0*/  @P0 EXIT ;  /* 0x000000000000094d */ /* 0x000fea0003800000 */
[----:B------:R-:W0:Y:S01]  /*00d0*/  LDCU UR4, c[0x0][0x388] ;  /* 0x00007100ff0477ac */ /* 0x000e220008000800 */
[----:B------:R-:W-:Y:S01]  /*00e0*/  CS2R R14, SRZ ;  /* 0x00000000000e7805 */ /* 0x000fe2000001ff00 */
[----:B------:R-:W1:Y:S01]  /*00f0*/  LDCU.64 UR6, c[0x0][0x358] ;  /* 0x00006b00ff0677ac */ /* 0x000e620008000a00 */
[----:B0-----:R-:W-:-:S09]  /*0100*/  UISETP.GE.AND UP0, UPT, UR4, 0x1, UPT ;  /* 0x000000010400788c */ /* 0x001fd2000bf06270 */
[----:B-1----:R-:W-:Y:S05]  /*0110*/  BRA.U !UP0, `(.L_x_0) ;  /* 0x0000000508587547 */ /* 0x002fea000b800000 */
[C---:B------:R-:W-:Y:S01]  /*0120*/  VIADD R4, R3.reuse, 0xffffffff ;  /* 0xffffffff03047836 */ /* 0x040fe20000000000 */
[C---:B------:R-:W-:Y:S01]  /*0130*/  IADD3 R2, PT, PT, R0.reuse, -0x1, RZ ;  /* 0xffffffff00027810 */ /* 0x040fe20007ffe0ff */
[----:B------:R-:W-:Y:S01]  /*0140*/  VIADD R6, R3, 0x1 ;  /* 0x0000000103067836 */ /* 0x000fe20000000000 */
[----:B------:R-:W-:Y:S01]  /*0150*/  IADD3 R5, PT, PT, R0, 0x1, RZ ;  /* 0x0000000100057810 */ /* 0x000fe20007ffe0ff */
[----:B------:R-:W0:Y:S01]  /*0160*/  LDC.64 R12, c[0x0][0x390] ;  /* 0x0000e400ff0c7b82 */ /* 0x000e220000000a00 */
[----:B------:R-:W-:Y:S02]  /*0170*/  IABS R9, R0 ;  /* 0x0000000000097213 */ /* 0x000fe40000000000 */
[----:B------:R-:W-:Y:S02]  /*0180*/  CS2R R14, SRZ ;  /* 0x00000000000e7805 */ /* 0x000fe4000001ff00 */
[----:B------:R-:W-:Y:S01]  /*0190*/  IABS R7, R4 ;  /* 0x0000000400077213 */ /* 0x000fe20000000000 */
[----:B------:R-:W-:Y:S01]  /*01a0*/  UIADD3 UR4, UPT, UPT, -UR4, URZ, URZ ;  /* 0x000000ff04047290 */ /* 0x000fe2000fffe1ff */
[----:B------:R-:W-:-:S02]  /*01b0*/  IABS R17, R2 ;  /* 0x0000000200117213 */ /* 0x000fc40000000000 */
[----:B------:R-:W-:Y:S02]  /*01c0*/  IABS R19, R5 ;  /* 0x0000000500137213 */ /* 0x000fe40000000000 */
[-C--:B------:R-:W-:Y:S02]  /*01d0*/  ISETP.GE.AND P2, PT, R9, R10.reuse, PT ;  /* 0x0000000a0900720c */ /* 0x080fe40003f46270 */
[-C--:B------:R-:W-:Y:S02]  /*01e0*/  ISETP.GE.U32.AND P4, PT, R6, R11.reuse, PT ;  /* 0x0000000b0600720c */ /* 0x080fe40003f86070 */
[----:B------:R-:W-:Y:S02]  /*01f0*/  ISETP.GE.U32.AND P1, PT, R7, R11, PT ;  /* 0x0000000b0700720c */ /* 0x000fe40003f26070 */
[-C--:B------:R-:W-:Y:S02]  /*0200*/  ISETP.GE.AND P0, PT, R17, R10.reuse, PT ;  /* 0x0000000a1100720c */ /* 0x080fe40003f06270 */
[----:B------:R-:W-:-:S02]  /*0210*/  ISETP.GE.AND P3, PT, R19, R10, PT ;  /* 0x0000000a1300720c */ /* 0x000fc40003f66270 */
[----:B------:R-:W-:Y:S02]  /*0220*/  LEA R2, R10, 0xfffffffe, 0x1 ;  /* 0xfffffffe0a027811 */ /* 0x000fe400078e08ff */
[----:B------:R-:W-:Y:S02]  /*0230*/  LEA R4, R11, 0xfffffffe, 0x1 ;  /* 0xfffffffe0b047811 */ /* 0x000fe400078e08ff */
[----:B------:R-:W-:Y:S02]  /*0240*/  @P2 IADD3 R9, PT, PT, R2, -R9, RZ ;  /* 0x8000000902092210 */ /* 0x000fe40007ffe0ff */
[C---:B------:R-:W-:Y:S02]  /*0250*/  @P4 IADD3 R6, PT, PT, R4.reuse, -R6, RZ ;  /* 0x8000000604064210 */ /* 0x040fe40007ffe0ff */
[----:B------:R-:W-:Y:S01]  /*0260*/  @P1 IADD3 R7, PT, PT, R4, -R7, RZ ;  /* 0x8000000704071210 */ /* 0x000fe20007ffe0ff */
[C---:B------:R-:W-:Y:S02]  /*0270*/  @P0 IMAD.IADD R17, R2.reuse, 0x1, -R17 ;  /* 0x0000000102110824 */ /* 0x040fe400078e0a11 */
[----:B------:R-:W-:-:S02]  /*0280*/  @P3 IMAD.IADD R19, R2, 0x1, -R19 ;  /* 0x0000000102133824 */ /* 0x000fc400078e0a13 */
[CCC-:B------:R-:W-:Y:S02]  /*0290*/  IMAD R2, R6.reuse, R10.reuse, R9.reuse ;  /* 0x0000000a06027224 */ /* 0x1c0fe400078e0209 */
[CC--:B------:R-:W-:Y:S02]  /*02a0*/  IMAD R8, R7.reuse, R10.reuse, R9 ;  /* 0x0000000a07087224 */ /* 0x0c0fe400078e0209 */
[CC--:B------:R-:W-:Y:S02]  /*02b0*/  IMAD R23, R6.reuse, R10.reuse, R19 ;  /* 0x0000000a06177224 */ /* 0x0c0fe400078e0213 */
[-C--:B------:R-:W-:Y:S02]  /*02c0*/  IMAD R4, R6, R10.reuse, R17 ;  /* 0x0000000a06047224 */ /* 0x080fe400078e0211 */
[-CC-:B------:R-:W-:Y:S02]  /*02d0*/  IMAD R9, R7, R10.reuse, R19.reuse ;  /* 0x0000000a07097224 */ /* 0x180fe400078e0213 */
[----:B------:R-:W-:-:S02]  /*02e0*/  IMAD R5, R3, R10, R19 ;  /* 0x0000000a03057224 */ /* 0x000fc400078e0213 */
[-CC-:B------:R-:W-:Y:S02]  /*02f0*/  IMAD R7, R7, R10.reuse, R17.reuse ;  /* 0x0000000a07077224 */ /* 0x180fe400078e0211 */
[----:B0-----:R-:W-:-:S07]  /*0300*/  IMAD R6, R3, R10, R17 ;  /* 0x0000000a03067224 */ /* 0x001fce00078e0211 */
.L_x_1:
[----:B------:R-:W-:-:S04]  /*0310*/  IMAD.WIDE R24, R9, 0x2, R12 ;  /* 0x0000000209187825 */ /* 0x000fc800078e020c */
[--C-:B------:R-:W-:Y:S02]  /*0320*/  IMAD.WIDE R20, R7, 0x2, R12.reuse ;  /* 0x0000000207147825 */ /* 0x100fe400078e020c */
[----:B------:R-:W2:Y:S02]  /*0330*/  LDG.E.U16 R25, desc[UR6][R24.64] ;  /* 0x0000000618197981 */ /* 0x000ea4000c1e1500 */
[----:B------:R-:W-:-:S06]  /*0340*/  IMAD.WIDE R16, R6, 0x2, R12 ;  /* 0x0000000206107825 */ /* 0x000fcc00078e020c */
[----:B------:R-:W3:Y:S04]  /*0350*/  LDG.E.U16 R16, desc[UR6][R16.64] ;  /* 0x0000000610107981 */ /* 0x000ee8000c1e1500 */
[----:B------:R-:W4:Y:S01]  /*0360*/  LDG.E.U16 R24, desc[UR6][R20.64] ;  /* 0x0000000614187981 */ /* 0x000f22000c1e1500 */
[----:B------:R-:W-:-:S05]  /*0370*/  IMAD.WIDE R28, R5, 0x2, R12 ;  /* 0x00000002051c7825 */ /* 0x000fca00078e020c */
[----:B------:R0:W5:Y:S01]  /*0380*/  LDG.E.U16 R22, desc[UR6][R28.64] ;  /* 0x000000061c167981 */ /* 0x000162000c1e1500 */
[----:B------:R-:W-:-:S06]  /*0390*/  IMAD.WIDE R26, R8, 0x2, R12 ;  /* 0x00000002081a7825 */ /* 0x000fcc00078e020c */
[----:B------:R-:W5:Y:S01]  /*03a0*/  LDG.E.U16 R26, desc[UR6][R26.64] ;  /* 0x000000061a1a7981 */ /* 0x000f62000c1e1500 */
[----:B0-----:R-:W-:-:S05]  /*03b0*/  IMAD.WIDE R28, R4, 0x2, R12 ;  /* 0x00000002041c7825 */ /* 0x001fca00078e020c */
[----:B------:R-:W5:Y:S01]  /*03c0*/  LDG.E.U16 R27, desc[UR6][R28.64] ;  /* 0x000000061c1b7981 */ /* 0x000f62000c1e1500 */
[----:B--2---:R-:W-:Y:S01]  /*03d0*/  I2F.F64.U16 R18, R25 ;  /* 0x0000001900127312 */ /* 0x004fe20000101800 */
[----:B----4-:R-:W-:Y:S01]  /*03e0*/  IMAD.MOV R20, RZ, RZ, -R24 ;  /* 0x000000ffff147224 */ /* 0x010fe200078e0a18 */
[----:B---3--:R-:W-:-:S06]  /*03f0*/  LEA R16, -R16, RZ, 0x1 ;  /* 0x000000ff10107211 */ /* 0x008fcc00078e09ff */
[----:B------:R-:W0:Y:S08]  /*0400*/  I2F.F64 R20, R20 ;  /* 0x0000001400147312 */ /* 0x000e300000201c00 */
[----:B------:R-:W1:Y:S01]  /*0410*/  I2F.F64 R16, R16 ;  /* 0x0000001000107312 */ /* 0x000e620000201c00 */
[----:B0-----:R-:W-:-:S08]  /*0420*/  DADD R18, R20, R18 ;  /* 0x0000000014127229 */ /* 0x001fd00000000012 */
[----:B-1----:R-:W-:Y:S01]  /*0430*/  DADD R16, R18, R16 ;  /* 0x0000000012107229 */ /* 0x002fe20000000010 */
[----:B------:R-:W-:-:S06]  /*0440*/  IMAD.WIDE R18, R2, 0x2, R12 ;  /* 0x0000000202127825 */ /* 0x000fcc00078e020c */
[----:B------:R-:W2:Y:S01]  /*0450*/  LDG.E.U16 R18, desc[UR6][R18.64] ;  /* 0x0000000612127981 */ /* 0x000ea2000c1e1500 */
[----:B------:R-:W-:-:S06]  /*0460*/  IMAD.WIDE R20, R23, 0x2, R12 ;  /* 0x0000000217147825 */ /* 0x000fcc00078e020c */
[----:B------:R5:W3:Y:S02]  /*0470*/  LDG.E.U16 R20, desc[UR6][R20.64] ;  /* 0x0000000614147981 */ /* 0x000ae4000c1e1500 */
[----:B-----5:R-:W-:Y:S01]  /*0480*/  IMAD.SHL.U32 R21, R22, 0x2, RZ ;  /* 0x0000000216157824 */ /* 0x020fe200078e00ff */
[----:B------:R-:W-:-:S03]  /*0490*/  IADD3 R22, PT, PT, R24, R25, RZ ;  /* 0x0000001918167210 */ /* 0x000fc60007ffe0ff */
[----:B------:R-:W0:Y:S02]  /*04a0*/  I2F.F64.U32 R24, R21 ;  /* 0x0000001500187312 */ /* 0x000e240000201800 */
[----:B------:R-:W-:-:S05]  /*04b0*/  IMAD R22, R26, 0x2, R22 ;  /* 0x000000021a167824 */ /* 0x000fca00078e0216 */
[----:B------:R-:W-:-:S04]  /*04c0*/  IADD3 R22, PT, PT, -R22, RZ, RZ ;  /* 0x000000ff16167210 */ /* 0x000fc80007ffe1ff */
[----:B------:R-:W-:Y:S01]  /*04d0*/  I2F.F64 R28, R22 ;  /* 0x00000016001c7312 */ /* 0x000fe20000201c00 */
[----:B0-----:R-:W-:-:S07]  /*04e0*/  DADD R24, R16, R24 ;  /* 0x0000000010187229 */ /* 0x001fce0000000018 */
[----:B------:R-:W0:Y:S01]  /*04f0*/  I2F.F64.U16 R16, R27 ;  /* 0x0000001b00107312 */ /* 0x000e220000101800 */
[----:B------:R-:W-:Y:S01]  /*0500*/  IMAD.MOV R26, RZ, RZ, -R27 ;  /* 0x000000ffff1a7224 */ /* 0x000fe200078e0a1b */
[----:B0-----:R-:W-:-:S06]  /*0510*/  DADD R16, R28, R16 ;  /* 0x000000001c107229 */ /* 0x001fcc0000000010 */
[----:B------:R-:W0:Y:S01]  /*0520*/  I2F.F64 R28, R26 ;  /* 0x0000001a001c7312 */ /* 0x000e220000201c00 */
[----:B------:R-:W-:Y:S01]  /*0530*/  UIADD3 UR4, UPT, UPT, UR4, 0x1, URZ ;  /* 0x0000000104047890 */ /* 0x000fe2000fffe0ff */
[----:B0-----:R-:W-:-:S03]  /*0540*/  DADD R24, R24, R28 ;  /* 0x0000000018187229 */ /* 0x001fc6000000001c */
[----:B------:R-:W-:Y:S01]  /*0550*/  UISETP.NE.AND UP0, UPT, UR4, URZ, UPT ;  /* 0x000000ff0400728c */ /* 0x000fe2000bf05270 */
[CC--:B------:R-:W-:Y:S02]  /*0560*/  IMAD R23, R11.reuse, R10.reuse, R23 ;  /* 0x0000000a0b177224 */ /* 0x0c0fe400078e0217 */
[CC--:B------:R-:W-:Y:S02]  /*0570*/  IMAD R2, R11.reuse, R10.reuse, R2 ;  /* 0x0000000a0b027224 */ /* 0x0c0fe400078e0202 */
[CC--:B------:R-:W-:Y:S02]  /*0580*/  IMAD R4, R11.reuse, R10.reuse, R4 ;  /* 0x0000000a0b047224 */ /* 0x0c0fe400078e0204 */
[CC--:B------:R-:W-:Y:S02]  /*0590*/  IMAD R5, R11.reuse, R10.reuse, R5 ;  /* 0x0000000a0b057224 */ /* 0x0c0fe400078e0205 */
[CC--:B------:R-:W-:Y:S02]  /*05a0*/  IMAD R6, R11.reuse, R10.reuse, R6 ;  /* 0x0000000a0b067224 */ /* 0x0c0fe400078e0206 */
[----:B------:R-:W-:-:S02]  /*05b0*/  IMAD R9, R11, R10, R9 ;  /* 0x0000000a0b097224 */ /* 0x000fc400078e0209 */
[CC--:B------:R-:W-:Y:S02]  /*05c0*/  IMAD R8, R11.reuse, R10.reuse, R8 ;  /* 0x0000000a0b087224 */ /* 0x0c0fe400078e0208 */
[----:B------:R-:W-:Y:S01]  /*05d0*/  IMAD R7, R11, R10, R7 ;  /* 0x0000000a0b077224 */ /* 0x000fe200078e0207 */
[----:B--2---:R-:W-:-:S06]  /*05e0*/  SHF.L.U32 R18, R18, 0x1, RZ ;  /* 0x0000000112127819 */ /* 0x004fcc00000006ff */
[----:B------:R-:W0:Y:S08]  /*05f0*/  I2F.F64.U32 R18, R18 ;  /* 0x0000001200127312 */ /* 0x000e300000201800 */
[----:B---3--:R-:W1:Y:S01]  /*0600*/  I2F.F64.U16 R20, R20 ;  /* 0x0000001400147312 */ /* 0x008e620000101800 */
[----:B0-----:R-:W-:-:S08]  /*0610*/  DADD R16, R16, R18 ;  /* 0x0000000010107229 */ /* 0x001fd00000000012 */
[--C-:B-1----:R-:W-:Y:S02]  /*0620*/  DADD R16, R16, R20.reuse ;  /* 0x0000000010107229 */ /* 0x102fe40000000014 */
[----:B------:R-:W-:-:S06]  /*0630*/  DADD R24, R24, R20 ;  /* 0x0000000018187229 */ /* 0x000fcc0000000014 */
[----:B------:R-:W-:-:S08]  /*0640*/  DMUL R16, R16, R16 ;  /* 0x0000001010107228 */ /* 0x000fd00000000000 */
[----:B------:R-:W-:-:S08]  /*0650*/  DFMA R16, R24, R24, R16 ;  /* 0x000000181810722b */ /* 0x000fd00000000010 */
[----:B------:R-:W-:Y:S01]  /*0660*/  DADD R14, R16, R14 ;  /* 0x00000000100e7229 */ /* 0x000fe2000000000e */
[----:B------:R-:W-:Y:S10]  /*0670*/  BRA.U UP0, `(.L_x_1) ;  /* 0xfffffffd00247547 */ /* 0x000ff4000b83ffff */
.L_x_0:
[----:B------:R-:W0:Y:S01]  /*0680*/  MUFU.RSQ64H R5, R15 ;  /* 0x0000000f00057308 */ /* 0x000e220000001c00 */
[----:B------:R-:W-:Y:S01]  /*0690*/  VIADD R4, R15, 0xfcb00000 ;  /* 0xfcb000000f047836 */ /* 0x000fe20000000000 */
[----:B------:R-:W-:Y:S01]  /*06a0*/  MOV R8, 0x0 ;  /* 0x0000000000087802 */ /* 0x000fe20000000f00 */
[----:B------:R-:W-:Y:S01]  /*06b0*/  IMAD.MOV.U32 R9, RZ, RZ, 0x3fd80000 ;  /* 0x3fd80000ff097424 */ /* 0x000fe200078e00ff */
[----:B------:R-:W-:Y:S02]  /*06c0*/  BSSY.RECONVERGENT B0, `(.L_x_2) ;  /* 0x000000f000007945 */ /* 0x000fe40003800200 */
[----:B------:R-:W-:Y:S01]  /*06d0*/  ISETP.GE.U32.AND P0, PT, R4, 0x7ca00000, PT ;  /* 0x7ca000000400780c */ /* 0x000fe20003f06070 */
[----:B0-----:R-:W-:-:S08]  /*06e0*/  DMUL R6, R4, R4 ;  /* 0x0000000404067228 */ /* 0x001fd00000000000 */
[----:B------:R-:W-:-:S08]  /*06f0*/  DFMA R6, -R6, R14, 1 ;  /* 0x3ff000000606742b */ /* 0x000fd0000000010e */
[----:B------:R-:W-:Y:S02]  /*0700*/  DFMA R8, R6, R8, 0.5 ;  /* 0x3fe000000608742b */ /* 0x000fe40000000008 */
[----:B------:R-:W-:-:S08]  /*0710*/  DMUL R6, R4, R6 ;  /* 0x0000000604067228 */ /* 0x000fd00000000000 */
[----:B------:R-:W-:-:S08]  /*0720*/  DFMA R12, R8, R6, R4 ;  /* 0x00000006080c722b */ /* 0x000fd00000000004 */
[----:B------:R-:W-:Y:S02]  /*0730*/  DMUL R6, R12, R14 ;  /* 0x0000000e0c067228 */ /* 0x000fe40000000000 */
[----:B------:R-:W-:Y:S01]  /*0740*/  IADD3 R11, PT, PT, R13, -0x100000, RZ ;  /* 0xfff000000d0b7810 */ /* 0x000fe20007ffe0ff */
[----:B------:R-:W-:-:S05]  /*0750*/  IMAD.MOV.U32 R10, RZ, RZ, R12 ;  /* 0x000000ffff0a7224 */ /* 0x000fca00078e000c */
[----:B------:R-:W-:-:S08]  /*0760*/  DFMA R16, R6, -R6, R14 ;  /* 0x800000060610722b */ /* 0x000fd0000000000e */
[----:B------:R-:W-:Y:S01]  /*0770*/  DFMA R8, R16, R10, R6 ;  /* 0x0000000a1008722b */ /* 0x000fe20000000006 */
[----:B------:R-:W-:Y:S10]  /*0780*/  @!P0 BRA `(.L_x_3) ;  /* 0x0000000000088947 */ /* 0x000ff40003800000 */
[----:B------:R-:W-:-:S07]  /*0790*/  MOV R2, 0x7b0 ;  /* 0x000007b000027802 */ /* 0x000fce0000000f00 */
[----:B------:R-:W-:Y:S05]  /*07a0*/  CALL.REL.NOINC `($__internal_0_$__cuda_sm20_dsqrt_rn_f64_mediumpath_v1) ;  /* 0x00000000001c7944 */ /* 0x000fea0003c00000 */
.L_x_3:
[----:B------:R-:W-:Y:S05]  /*07b0*/  BSYNC.RECONVERGENT B0 ;  /* 0x0000000000007941 */ /* 0x000fea0003800200 */
.L_x_2:
[----:B------:R-:W0:Y:S01]  /*07c0*/  LDC.64 R4, c[0x0][0x398] ;  /* 0x0000e600ff047b82 */ /* 0x000e220000000a00 */
[----:B------:R-:W1:Y:S02]  /*07d0*/  LDCU UR4, c[0x0][0x380] ;  /* 0x00007000ff0477ac */ /* 0x000e640008000800 */
[----:B-1----:R-:W-:-:S04]  /*07e0*/  IMAD R3, R3, UR4, R0 ;  /* 0x0000000403037c24 */ /* 0x002fc8000f8e0200 */
[----:B0-----:R-:W-:-:S05]  /*07f0*/  IMAD.WIDE R2, R3, 0x8, R4 ;  /* 0x0000000803027825 */ /* 0x001fca00078e0204 */
[----:B------:R-:W-:Y:S01]  /*0800*/  STG.E.64 desc[UR6][R2.64], R8 ;  /* 0x0000000802007986 */ /* 0x000fe2000c101b06 */
[----:B------:R-:W-:Y:S05]  /*0810*/  EXIT ;  /* 0x000000000000794d */ /* 0x000fea0003800000 */
        .weak           $__internal_0_$__cuda_sm20_dsqrt_rn_f64_mediumpath_v1
        .type           $__internal_0_$__cuda_sm20_dsqrt_rn_f64_mediumpath_v1,@function
        .size           $__internal_0_$__cuda_sm20_dsqrt_rn_f64_mediumpath_v1,(.L_x_9 - $__internal_0_$__cuda_sm20_dsqrt_rn_f64_mediumpath_v1)
$__internal_0_$__cuda_sm20_dsqrt_rn_f64_mediumpath_v1:
[----:B------:R-:W-:Y:S01]  /*0820*/  ISETP.GE.U32.AND P0, PT, R4, -0x3400000, PT ;  /* 0xfcc000000400780c */ /* 0x000fe20003f06070 */
[----:B------:R-:W-:Y:S01]  /*0830*/  BSSY.RECONVERGENT B1, `(.L_x_4) ;  /* 0x0000028000017945 */ /* 0x000fe20003800200 */
[----:B------:R-:W-:Y:S01]  /*0840*/  MOV R13, R11 ;  /* 0x0000000b000d7202 */ /* 0x000fe20000000f00 */
[----:B------:R-:W-:Y:S01]  /*0850*/  IMAD.MOV.U32 R10, RZ, RZ, R14 ;  /* 0x000000ffff0a7224 */ /* 0x000fe200078e000e */
[----:B------:R-:W-:Y:S01]  /*0860*/  MOV R11, R15 ;  /* 0x0000000f000b7202 */ /* 0x000fe20000000f00 */
[----:B------:R-:W-:Y:S01]  /*0870*/  IMAD.MOV.U32 R4, RZ, RZ, R16 ;  /* 0x000000ffff047224 */ /* 0x000fe200078e0010 */
[----:B------:R-:W-:-:S07]  /*0880*/  MOV R5, R17 ;  /* 0x0000001100057202 */ /* 0x000fce0000000f00 */
[----:B------:R-:W-:Y:S05]  /*0890*/  @!P0 BRA `(.L_x_5) ;  /* 0x0000000000208947 */ /* 0x000fea0003800000 */
[----:B------:R-:W-:-:S10]  /*08a0*/  DFMA.RM R4, R4, R12, R6 ;  /* 0x0000000c0404722b */ /* 0x000fd40000004006 */
[----:B------:R-:W-:-:S05]  /*08b0*/  IADD3 R8, P0, PT, R4, 0x1, RZ ;  /* 0x0000000104087810 */ /* 0x000fca0007f1e0ff */
[----:B------:R-:W-:-:S06]  /*08c0*/  IMAD.X R9, RZ, RZ, R5, P0 ;  /* 0x000000ffff097224 */ /* 0x000fcc00000e0605 */
[----:B------:R-:W-:-:S08]  /*08d0*/  DFMA.RP R6, -R4, R8, R10 ;  /* 0x000000080406722b */ /* 0x000fd0000000810a */
[----:B------:R-:W-:-:S06]  /*08e0*/  DSETP.GT.AND P0, PT, R6, RZ, PT ;  /* 0x000000ff0600722a */ /* 0x000fcc0003f04000 */
[----:B------:R-:W-:Y:S02]  /*08f0*/  FSEL R4, R8, R4, P0 ;  /* 0x0000000408047208 */ /* 0x000fe40000000000 */
[----:B------:R-:W-:Y:S01]  /*0900*/  FSEL R5, R9, R5, P0 ;  /* 0x0000000509057208 */ /* 0x000fe20000000000 */
[----:B------:R-:W-:Y:S06]  /*0910*/  BRA `(.L_x_6) ;  /* 0x0000000000647947 */ /* 0x000fec0003800000 */
.L_x_5:
[----:B------:R-:W-:-:S14]  /*0920*/  DSETP.NE.AND P0, PT, R10, RZ, PT ;  /* 0x000000ff0a00722a */ /* 0x000fdc0003f05000 */
[----:B------:R-:W-:Y:S05]  /*0930*/  @!P0 BRA `(.L_x_7) ;  /* 0x0000000000588947 */ /* 0x000fea0003800000 */
[----:B------:R-:W-:-:S13]  /*0940*/  ISETP.GE.AND P0, PT, R11, RZ, PT ;  /* 0x000000ff0b00720c */ /* 0x000fda0003f06270 */
[----:B------:R-:W-:Y:S02]  /*0950*/  @!P0 MOV R4, 0x0 ;  /* 0x0000000000048802 */ /* 0x000fe40000000f00 */
[----:B------:R-:W-:Y:S01]  /*0960*/  @!P0 MOV R5, 0xfff80000 ;  /* 0xfff8000000058802 */ /* 0x000fe20000000f00 */
[----:B------:R-:W-:Y:S06]  /*0970*/  @!P0 BRA `(.L_x_6) ;  /* 0x00000000004c8947 */ /* 0x000fec0003800000 */
[----:B------:R-:W-:-:S13]  /*0980*/  ISETP.GT.AND P0, PT, R11, 0x7fefffff, PT ;  /* 0x7fefffff0b00780c */ /* 0x000fda0003f04270 */
[----:B------:R-:W-:Y:S05]  /*0990*/  @P0 BRA `(.L_x_7) ;  /* 0x0000000000400947 */ /* 0x000fea0003800000 */
[----:B------:R-:W-:Y:S01]  /*09a0*/  DMUL R4, R10, 8.11296384146066816958e+31 ;  /* 0x469000000a047828 */ /* 0x000fe20000000000 */
[----:B------:R-:W-:Y:S02]  /*09b0*/  IMAD.MOV.U32 R6, RZ, RZ, RZ ;  /* 0x000000ffff067224 */ /* 0x000fe400078e00ff */
[----:B------:R-:W-:Y:S01]  /*09c0*/  HFMA2 R11, -RZ, RZ, 1.9609375, 0 ;  /* 0x3fd80000ff0b7431 */ /* 0x000fe200000001ff */
[----:B------:R-:W-:Y:S02]  /*09d0*/  MOV R10, 0x0 ;  /* 0x00000000000a7802 */ /* 0x000fe40000000f00 */
[----:B------:R-:W0:Y:S02]  /*09e0*/  MUFU.RSQ64H R7, R5 ;  /* 0x0000000500077308 */ /* 0x000e240000001c00 */
[----:B0-----:R-:W-:-:S08]  /*09f0*/  DMUL R8, R6, R6 ;  /* 0x0000000606087228 */ /* 0x001fd00000000000 */
[----:B------:R-:W-:-:S08]  /*0a00*/  DFMA R8, R4, -R8, 1 ;  /* 0x3ff000000408742b */ /* 0x000fd00000000808 */
[----:B------:R-:W-:Y:S02]  /*0a10*/  DFMA R10, R8, R10, 0.5 ;  /* 0x3fe00000080a742b */ /* 0x000fe4000000000a */
[----:B------:R-:W-:-:S08]  /*0a20*/  DMUL R8, R6, R8 ;  /* 0x0000000806087228 */ /* 0x000fd00000000000 */
[----:B------:R-:W-:-:S08]  /*0a30*/  DFMA R8, R10, R8, R6 ;  /* 0x000000080a08722b */ /* 0x000fd00000000006 */
[----:B------:R-:W-:Y:S02]  /*0a40*/  DMUL R6, R4, R8 ;  /* 0x0000000804067228 */ /* 0x000fe40000000000 */
[----:B------:R-:W-:-:S06]  /*0a50*/  VIADD R9, R9, 0xfff00000 ;  /* 0xfff0000009097836 */ /* 0x000fcc0000000000 */
[----:B------:R-:W-:-:S08]  /*0a60*/  DFMA R10, R6, -R6, R4 ;  /* 0x80000006060a722b */ /* 0x000fd00000000004 */
[----:B------:R-:W-:-:S10]  /*0a70*/  DFMA R4, R8, R10, R6 ;  /* 0x0000000a0804722b */ /* 0x000fd40000000006 */
[----:B------:R-:W-:Y:S01]  /*0a80*/  IADD3 R5, PT, PT, R5, -0x3500000, RZ ;  /* 0xfcb0000005057810 */ /* 0x000fe20007ffe0ff */
[----:B------:R-:W-:Y:S06]  /*0a90*/  BRA `(.L_x_6) ;  /* 0x0000000000047947 */ /* 0x000fec0003800000 */
.L_x_7:
[----:B------:R-:W-:-:S11]  /*0aa0*/  DADD R4, R10, R10 ;  /* 0x000000000a047229 */ /* 0x000fd6000000000a */
.L_x_6:
[----:B------:R-:W-:Y:S05]  /*0ab0*/  BSYNC.RECONVERGENT B1 ;  /* 0x0000000000017941 */ /* 0x000fea0003800200 */
.L_x_4:
[----:B------:R-:W-:Y:S02]  /*0ac0*/  IMAD.MOV.U32 R9, RZ, RZ, R5 ;  /* 0x000000ffff097224 */ /* 0x000fe400078e0005 */
[----:B------:R-:W-:Y:S01]  /*0ad0*/  HFMA2 R5, -RZ, RZ, 0, 0 ;  /* 0x00000000ff057431 */ /* 0x000fe200000001ff */
[----:B------:R-:W-:Y:S02]  /*0ae0*/  MOV R8, R4 ;  /* 0x0000000400087202 */ /* 0x000fe40000000f00 */
[----:B------:R-:W-:-:S04]  /*0af0*/  MOV R4, R2 ;  /* 0x0000000200047202 */ /* 0x000fc80000000f00 */
[----:B------:R-:W-:Y:S05]  /*0b00*/  RET.REL.NODEC R4 `(_Z19gm_frobenius_kerneliiiPtPd) ;  /* 0xfffffff4043c7950 */ /* 0x000fea0003c3ffff */
.L_x_8:
[----:B------:R-:W-:-:S00]  /*0b10*/  BRA `(.L_x_8) ;  /* 0xfffffffc00fc7947 */ /* 0x000fc0000383ffff */
[----:B------:R-:W-:-:S00]  /*0b20*/  NOP ;  /* 0x0000000000007918 */ /* 0x000fc00000000000 */
        /* <DEDUP_REMOVED lines=13> */
.L_x_9:


//--------------------- .nv.shared.reserved.0     --------------------------
	.section	.nv.shared.reserved.0,"aw",@nobits
	.weak		__nv_reservedSMEM_offset_0_alias
	.size		__nv_reservedSMEM_offset_0_alias, 0, 64
	.other		__nv_reservedSMEM_offset_0_alias,@"STO_CUDA_RESERVED_SHARED STV_DEFAULT"
__nv_reservedSMEM_offset_0_alias:
	.zero		0
	.zero		64


//--------------------- .nv.constant0._Z19gm_frobenius_kerneliiiPtPd --------------------------
	.section	.nv.constant0._Z19gm_frobenius_kerneliiiPtPd,"a",@progbits
	.sectionflags	@""
	.align	4
.nv.constant0._Z19gm_frobenius_kerneliiiPtPd:
	.zero		928


//--------------------- SYMBOLS --------------------------

	.type		.nv.reservedSmem.offset0,@object
	.size		.nv.reservedSmem.offset0,0x4
